	.headerflags	@"EF_CUDA_TEXMODE_UNIFIED EF_CUDA_64BIT_ADDRESS EF_CUDA_SM80 EF_CUDA_VIRTUAL_SM(EF_CUDA_SM80)"
	.elftype	@"ET_EXEC"


//--------------------- .nv.info                  --------------------------
	.section	.nv.info,"",@"SHT_CUDA_INFO"
	.align	4


	//----- nvinfo : EIATTR_REGCOUNT
	.align		4
        /*0000*/ 	.byte	0x04, 0x2f
        /*0002*/ 	.short	(.L_1 - .L_0)
	.align		4
.L_0:
        /*0004*/ 	.word	index@(candidate0)
        /*0008*/ 	.word	0x0000003f


	//----- nvinfo : EIATTR_MAX_STACK_SIZE
	.align		4
.L_1:
        /*000c*/ 	.byte	0x04, 0x23
        /*000e*/ 	.short	(.L_3 - .L_2)
	.align		4
.L_2:
        /*0010*/ 	.word	index@(candidate0)
        /*0014*/ 	.word	0x00000000


	//----- nvinfo : EIATTR_MIN_STACK_SIZE
	.align		4
.L_3:
        /*0018*/ 	.byte	0x04, 0x12
        /*001a*/ 	.short	(.L_5 - .L_4)
	.align		4
.L_4:
        /*001c*/ 	.word	index@(candidate0)
        /*0020*/ 	.word	0x00000000


	//----- nvinfo : EIATTR_FRAME_SIZE
	.align		4
.L_5:
        /*0024*/ 	.byte	0x04, 0x11
        /*0026*/ 	.short	(.L_7 - .L_6)
	.align		4
.L_6:
        /*0028*/ 	.word	index@(candidate0)
        /*002c*/ 	.word	0x00000000
.L_7:


//--------------------- .nv.info.candidate0       --------------------------
	.section	.nv.info.candidate0,"",@"SHT_CUDA_INFO"
	.align	4


	//----- nvinfo : EIATTR_CUDA_API_VERSION
	.align		4
        /*0000*/ 	.byte	0x04, 0x37
        /*0002*/ 	.short	(.L_9 - .L_8)
.L_8:
        /*0004*/ 	.word	0x00000075


	//----- nvinfo : EIATTR_SW2861232_WAR
	.align		4
.L_9:
        /*0008*/ 	.byte	0x01, 0x35
	.zero		2


	//----- nvinfo : EIATTR_PARAM_CBANK
	.align		4
        /*000c*/ 	.byte	0x04, 0x0a
        /*000e*/ 	.short	(.L_11 - .L_10)
	.align		4
.L_10:
        /*0010*/ 	.word	index@(.nv.constant0.candidate0)
        /*0014*/ 	.short	0x0160
        /*0016*/ 	.short	0x0018


	//----- nvinfo : EIATTR_CBANK_PARAM_SIZE
	.align		4
.L_11:
        /*0018*/ 	.byte	0x03, 0x19
        /*001a*/ 	.short	0x0018


	//----- nvinfo : EIATTR_KPARAM_INFO
	.align		4
        /*001c*/ 	.byte	0x04, 0x17
        /*001e*/ 	.short	(.L_13 - .L_12)
.L_12:
        /*0020*/ 	.word	0x00000000
        /*0024*/ 	.short	0x0002
        /*0026*/ 	.short	0x0010
        /*0028*/ 	.byte	0x00, 0xf0, 0x21, 0x00


	//----- nvinfo : EIATTR_KPARAM_INFO
	.align		4
.L_13:
        /*002c*/ 	.byte	0x04, 0x17
        /*002e*/ 	.short	(.L_15 - .L_14)
.L_14:
        /*0030*/ 	.word	0x00000000
        /*0034*/ 	.short	0x0001
        /*0036*/ 	.short	0x0008
        /*0038*/ 	.byte	0x00, 0xf0, 0x21, 0x00


	//----- nvinfo : EIATTR_KPARAM_INFO
	.align		4
.L_15:
        /*003c*/ 	.byte	0x04, 0x17
        /*003e*/ 	.short	(.L_17 - .L_16)
.L_16:
        /*0040*/ 	.word	0x00000000
        /*0044*/ 	.short	0x0000
        /*0046*/ 	.short	0x0000
        /*0048*/ 	.byte	0x00, 0xf0, 0x21, 0x00


	//----- nvinfo : EIATTR_MAXREG_COUNT
	.align		4
.L_17:
        /*004c*/ 	.byte	0x03, 0x1b
        /*004e*/ 	.short	0x00ff


	//----- nvinfo : EIATTR_EXIT_INSTR_OFFSETS
	.align		4
        /*0050*/ 	.byte	0x04, 0x1c
        /*0052*/ 	.short	(.L_19 - .L_18)


	//   ....[0]....
.L_18:
        /*0054*/ 	.word	0x00001b50


	//----- nvinfo : EIATTR_MAX_THREADS
	.align		4
.L_19:
        /*0058*/ 	.byte	0x04, 0x05
        /*005a*/ 	.short	(.L_21 - .L_20)
.L_20:
        /*005c*/ 	.word	0x00000100
        /*0060*/ 	.word	0x00000001
        /*0064*/ 	.word	0x00000001


	//----- nvinfo : EIATTR_CRS_STACK_SIZE
	.align		4
.L_21:
        /*0068*/ 	.byte	0x04, 0x1e
        /*006a*/ 	.short	(.L_23 - .L_22)
.L_22:
        /*006c*/ 	.word	0x00000000
.L_23:


//--------------------- .nv.rel.action            --------------------------
	.section	.nv.rel.action,"",@"SHT_CUDA_RELOCINFO"
	.align	8
	.sectionentsize	8
        /*0000*/ 	.byte	0x4b, 0x00, 0x00, 0x00, 0x00, 0x00, 0x00, 0x00, 0x00, 0x02, 0x02, 0x08, 0x10, 0x0a, 0x2f, 0x22
        /* <DEDUP_REMOVED lines=13> */


//--------------------- .nv.constant0.candidate0  --------------------------
	.section	.nv.constant0.candidate0,"a",@progbits
	.align	4
.nv.constant0.candidate0:
	.zero		376


//--------------------- .text.candidate0          --------------------------
	.section	.text.candidate0,"ax",@progbits
	.sectionflags	@"SHF_BARRIERS=1"
	.sectioninfo	@"SHI_REGISTERS=63"
	.align	128
        .global         candidate0
        .type           candidate0,@function
        .size           candidate0,(.L_x_5 - candidate0)
        .other          candidate0,@"STO_CUDA_ENTRY STV_DEFAULT"
candidate0:
.text.candidate0:
[----:B------:R-:W-:-:S02]  /*0000*/  MOV R1, c[0x0][0x28] ;  /* 0x00000a0000017a02 */ /* 0x000fc40000000f00 */
[----:B------:R-:W0:Y:S01]  /*0010*/  S2R R3, SR_CTAID.X ;  /* 0x0000000000037919 */ /* 0x000e220000002500 */
[----:B------:R-:W-:Y:S01]  /*0020*/  HFMA2.MMA R2, -RZ, RZ, 0, 0 ;  /* 0x00000000ff027435 */ /* 0x000fe200000001ff */
[----:B------:R-:W-:Y:S01]  /*0030*/  CS2R R40, SRZ ;  /* 0x0000000000287805 */ /* 0x000fe2000001ff00 */
[----:B------:R-:W-:Y:S01]  /*0040*/  ULDC.64 UR4, c[0x0][0x118] ;  /* 0x0000460000047ab9 */ /* 0x000fe20000000a00 */
[----:B------:R-:W1:Y:S01]  /*0050*/  S2R R0, SR_TID.X ;  /* 0x0000000000007919 */ /* 0x000e620000002100 */
[----:B0-----:R-:W-:-:S06]  /*0060*/  IMAD.HI R57, R3, 0x5397829d, RZ ;  /* 0x5397829d03397827 */ /* 0x001fcc00078e02ff */
[----:B------:R-:W-:Y:S01]  /*0070*/  IMAD.HI R11, R3, -0x6db6db6d, R2 ;  /* 0x92492493030b7827 */ /* 0x000fe200078e0202 */
[----:B------:R-:W-:Y:S02]  /*0080*/  SHF.R.U32.HI R6, RZ, 0x1f, R57 ;  /* 0x0000001fff067819 */ /* 0x000fe40000011639 */
[C---:B-1----:R-:W-:Y:S01]  /*0090*/  SHF.L.U32 R4, R0.reuse, 0x2, RZ ;  /* 0x0000000200047819 */ /* 0x042fe200000006ff */
[C---:B------:R-:W-:Y:S01]  /*00a0*/  IMAD.HI R13, R0.reuse, 0x38e38e39, RZ ;  /* 0x38e38e39000d7827 */ /* 0x040fe200078e02ff */
[----:B------:R-:W-:Y:S02]  /*00b0*/  LEA.HI.SX32 R57, R57, R6, 0x1c ;  /* 0x0000000639397211 */ /* 0x000fe400078fe2ff */
[----:B------:R-:W-:Y:S01]  /*00c0*/  SHF.R.U32.HI R12, RZ, 0x1f, R11 ;  /* 0x0000001fff0c7819 */ /* 0x000fe2000001160b */
[----:B------:R-:W-:Y:S01]  /*00d0*/  IMAD.HI R7, R0, 0x66666667, RZ ;  /* 0x6666666700077827 */ /* 0x000fe200078e02ff */
[C---:B------:R-:W-:Y:S02]  /*00e0*/  IADD3 R6, R4.reuse, 0x10, RZ ;  /* 0x0000001004067810 */ /* 0x040fe40007ffe0ff */
[----:B------:R-:W-:-:S02]  /*00f0*/  IADD3 R5, R4, 0x400, RZ ;  /* 0x0000040004057810 */ /* 0x000fc40007ffe0ff */
[----:B------:R-:W-:Y:S01]  /*0100*/  IADD3 R9, R4, 0x20, RZ ;  /* 0x0000002004097810 */ /* 0x000fe20007ffe0ff */
[----:B------:R-:W-:Y:S01]  /*0110*/  IMAD.HI R15, R6, 0x38e38e39, RZ ;  /* 0x38e38e39060f7827 */ /* 0x000fe200078e02ff */
[----:B------:R-:W-:Y:S02]  /*0120*/  LEA.HI.SX32 R11, R11, R12, 0x1e ;  /* 0x0000000c0b0b7211 */ /* 0x000fe400078ff2ff */
[----:B------:R-:W-:Y:S01]  /*0130*/  SHF.R.U32.HI R10, RZ, 0x1f, R13 ;  /* 0x0000001fff0a7819 */ /* 0x000fe2000001160d */
[----:B------:R-:W-:Y:S01]  /*0140*/  IMAD.HI R5, R5, 0x38e38e39, RZ ;  /* 0x38e38e3905057827 */ /* 0x000fe200078e02ff */
[C---:B------:R-:W-:Y:S02]  /*0150*/  IADD3 R12, R4.reuse, 0x800, RZ ;  /* 0x00000800040c7810 */ /* 0x040fe40007ffe0ff */
[----:B------:R-:W-:Y:S01]  /*0160*/  SHF.R.S32.HI R8, RZ, 0x1, R7 ;  /* 0x00000001ff087819 */ /* 0x000fe20000011407 */
[----:B------:R-:W-:Y:S01]  /*0170*/  IMAD.HI R14, R9, 0x38e38e39, RZ ;  /* 0x38e38e39090e7827 */ /* 0x000fe200078e02ff */
[----:B------:R-:W-:-:S02]  /*0180*/  IADD3 R16, R4, 0xc00, RZ ;  /* 0x00000c0004107810 */ /* 0x000fc40007ffe0ff */
[CC--:B------:R-:W-:Y:S01]  /*0190*/  LEA.HI.SX32 R2, R13.reuse, R10.reuse, 0x1e ;  /* 0x0000000a0d027211 */ /* 0x0c0fe200078ff2ff */
[----:B------:R-:W-:Y:S01]  /*01a0*/  IMAD.HI R12, R12, 0x38e38e39, RZ ;  /* 0x38e38e390c0c7827 */ /* 0x000fe200078e02ff */
[----:B------:R-:W-:Y:S02]  /*01b0*/  LEA.HI R13, R13, R10, RZ, 0x1e ;  /* 0x0000000a0d0d7211 */ /* 0x000fe400078ff0ff */
[----:B------:R-:W-:Y:S01]  /*01c0*/  LEA.HI R7, R7, R8, RZ, 0x1 ;  /* 0x0000000807077211 */ /* 0x000fe200078f08ff */
[----:B------:R-:W-:Y:S01]  /*01d0*/  IMAD.HI R16, R16, 0x38e38e39, RZ ;  /* 0x38e38e3910107827 */ /* 0x000fe200078e02ff */
[----:B------:R-:W-:Y:S02]  /*01e0*/  SHF.R.U32.HI R10, RZ, 0x1f, R15 ;  /* 0x0000001fff0a7819 */ /* 0x000fe4000001160f */
[----:B------:R-:W-:Y:S02]  /*01f0*/  IADD3 R8, R4, 0x30, RZ ;  /* 0x0000003004087810 */ /* 0x000fe40007ffe0ff */
[----:B------:R-:W-:-:S02]  /*0200*/  SHF.R.U32.HI R54, RZ, 0x1f, R5 ;  /* 0x0000001fff367819 */ /* 0x000fc40000011605 */
[----:B------:R-:W-:Y:S01]  /*0210*/  SHF.R.U32.HI R17, RZ, 0x1f, R14 ;  /* 0x0000001fff117819 */ /* 0x000fe2000001160e */
[----:B------:R-:W-:Y:S01]  /*0220*/  IMAD.HI R18, R8, 0x38e38e39, RZ ;  /* 0x38e38e3908127827 */ /* 0x000fe200078e02ff */
[----:B------:R-:W-:Y:S02]  /*0230*/  LEA.HI.SX32 R15, R15, R10, 0x1c ;  /* 0x0000000a0f0f7211 */ /* 0x000fe400078fe2ff */
[----:B------:R-:W-:Y:S02]  /*0240*/  SHF.R.U32.HI R53, RZ, 0x1f, R12 ;  /* 0x0000001fff357819 */ /* 0x000fe4000001160c */
[----:B------:R-:W-:Y:S01]  /*0250*/  LEA.HI.SX32 R54, R5, R54, 0x1c ;  /* 0x0000003605367211 */ /* 0x000fe200078fe2ff */
[----:B------:R-:W-:Y:S01]  /*0260*/  IMAD R6, R15, -0x48, R6 ;  /* 0xffffffb80f067824 */ /* 0x000fe200078e0206 */
[----:B------:R-:W-:Y:S02]  /*0270*/  LEA.HI.SX32 R10, R14, R17, 0x1c ;  /* 0x000000110e0a7211 */ /* 0x000fe400078fe2ff */
[----:B------:R-:W-:-:S02]  /*0280*/  IADD3 R19, R4, 0x1000, RZ ;  /* 0x0000100004137810 */ /* 0x000fc40007ffe0ff */
[----:B------:R-:W-:Y:S01]  /*0290*/  IADD3 R14, R4, 0x8, RZ ;  /* 0x00000008040e7810 */ /* 0x000fe20007ffe0ff */
[----:B------:R-:W-:Y:S01]  /*02a0*/  IMAD R10, R10, -0x48, R9 ;  /* 0xffffffb80a0a7824 */ /* 0x000fe200078e0209 */
[----:B------:R-:W-:Y:S01]  /*02b0*/  SHF.R.U32.HI R5, RZ, 0x1f, R16 ;  /* 0x0000001fff057819 */ /* 0x000fe20000011610 */
[----:B------:R-:W-:Y:S01]  /*02c0*/  IMAD.HI R51, R19, 0x38e38e39, RZ ;  /* 0x38e38e3913337827 */ /* 0x000fe200078e02ff */
[----:B------:R-:W-:Y:S02]  /*02d0*/  IADD3 R21, R4, 0x1400, RZ ;  /* 0x0000140004157810 */ /* 0x000fe40007ffe0ff */
[----:B------:R-:W-:Y:S01]  /*02e0*/  LEA.HI.SX32 R53, R12, R53, 0x1c ;  /* 0x000000350c357211 */ /* 0x000fe200078fe2ff */
[----:B------:R-:W-:Y:S01]  /*02f0*/  IMAD.HI R22, R14, 0x38e38e39, RZ ;  /* 0x38e38e390e167827 */ /* 0x000fe200078e02ff */
[----:B------:R-:W-:Y:S02]  /*0300*/  IADD3 R12, R4, 0x40, RZ ;  /* 0x00000040040c7810 */ /* 0x000fe40007ffe0ff */
[----:B------:R-:W-:Y:S01]  /*0310*/  LEA.HI.SX32 R52, R16, R5, 0x1c ;  /* 0x0000000510347211 */ /* 0x000fe200078fe2ff */
[----:B------:R-:W-:Y:S01]  /*0320*/  IMAD.HI R50, R21, 0x38e38e39, RZ ;  /* 0x38e38e3915327827 */ /* 0x000fe200078e02ff */
[----:B------:R-:W-:-:S02]  /*0330*/  SHF.R.U32.HI R17, RZ, 0x1f, R18 ;  /* 0x0000001fff117819 */ /* 0x000fc40000011612 */
[----:B------:R-:W-:Y:S01]  /*0340*/  IADD3 R16, R4, 0x18, RZ ;  /* 0x0000001804107810 */ /* 0x000fe20007ffe0ff */
[----:B------:R-:W-:Y:S01]  /*0350*/  IMAD.HI R20, R12, 0x38e38e39, RZ ;  /* 0x38e38e390c147827 */ /* 0x000fe200078e02ff */
[----:B------:R-:W-:Y:S02]  /*0360*/  LEA.HI.SX32 R17, R18, R17, 0x1c ;  /* 0x0000001112117211 */ /* 0x000fe400078fe2ff */
[----:B------:R-:W-:Y:S01]  /*0370*/  SHF.R.U32.HI R18, RZ, 0x1f, R51 ;  /* 0x0000001fff127819 */ /* 0x000fe20000011633 */
[----:B------:R-:W-:Y:S01]  /*0380*/  IMAD.HI R23, R16, 0x38e38e39, RZ ;  /* 0x38e38e3910177827 */ /* 0x000fe200078e02ff */
[----:B------:R-:W-:Y:S02]  /*0390*/  SHF.R.U32.HI R21, RZ, 0x1f, R22 ;  /* 0x0000001fff157819 */ /* 0x000fe40000011616 */
[----:B------:R-:W-:Y:S01]  /*03a0*/  SHF.R.U32.HI R5, RZ, 0x1f, R50 ;  /* 0x0000001fff057819 */ /* 0x000fe20000011632 */
[----:B------:R-:W-:Y:S01]  /*03b0*/  IMAD R8, R17, -0x48, R8 ;  /* 0xffffffb811087824 */ /* 0x000fe200078e0208 */
[----:B------:R-:W-:-:S02]  /*03c0*/  SHF.R.U32.HI R19, RZ, 0x1f, R20 ;  /* 0x0000001fff137819 */ /* 0x000fc40000011614 */
[----:B------:R-:W-:Y:S02]  /*03d0*/  LEA.HI.SX32 R51, R51, R18, 0x1c ;  /* 0x0000001233337211 */ /* 0x000fe400078fe2ff */
[----:B------:R-:W-:Y:S02]  /*03e0*/  LEA.HI.SX32 R21, R22, R21, 0x1c ;  /* 0x0000001516157211 */ /* 0x000fe400078fe2ff */
[----:B------:R-:W-:Y:S02]  /*03f0*/  LEA.HI.SX32 R50, R50, R5, 0x1c ;  /* 0x0000000532327211 */ /* 0x000fe400078fe2ff */
[C---:B------:R-:W-:Y:S01]  /*0400*/  IADD3 R18, R4.reuse, 0x28, RZ ;  /* 0x0000002804127810 */ /* 0x040fe20007ffe0ff */
[----:B------:R-:W-:Y:S01]  /*0410*/  IMAD R14, R21, -0x48, R14 ;  /* 0xffffffb8150e7824 */ /* 0x000fe200078e020e */
[----:B------:R-:W-:Y:S02]  /*0420*/  SHF.R.U32.HI R22, RZ, 0x1f, R23 ;  /* 0x0000001fff167819 */ /* 0x000fe40000011617 */
[----:B------:R-:W-:-:S02]  /*0430*/  IADD3 R5, R4, 0x1c00, RZ ;  /* 0x00001c0004057810 */ /* 0x000fc40007ffe0ff */
[----:B------:R-:W-:Y:S02]  /*0440*/  LEA.HI.SX32 R19, R20, R19, 0x1c ;  /* 0x0000001314137211 */ /* 0x000fe400078fe2ff */
[C---:B------:R-:W-:Y:S01]  /*0450*/  IADD3 R20, R4.reuse, 0x1800, RZ ;  /* 0x0000180004147810 */ /* 0x040fe20007ffe0ff */
[----:B------:R-:W-:Y:S01]  /*0460*/  IMAD.HI R5, R5, 0x38e38e39, RZ ;  /* 0x38e38e3905057827 */ /* 0x000fe200078e02ff */
[----:B------:R-:W-:Y:S02]  /*0470*/  LEA.HI.SX32 R25, R23, R22, 0x1c ;  /* 0x0000001617197211 */ /* 0x000fe400078fe2ff */
[----:B------:R-:W-:Y:S01]  /*0480*/  IADD3 R24, R4, 0x2000, RZ ;  /* 0x0000200004187810 */ /* 0x000fe20007ffe0ff */
[----:B------:R-:W-:Y:S01]  /*0490*/  IMAD.HI R23, R18, 0x38e38e39, RZ ;  /* 0x38e38e3912177827 */ /* 0x000fe200078e02ff */
[----:B------:R-:W-:Y:S02]  /*04a0*/  SHF.R.U32.HI R48, RZ, 0x1f, R5 ;  /* 0x0000001fff307819 */ /* 0x000fe40000011605 */
[----:B------:R-:W-:Y:S01]  /*04b0*/  LOP3.LUT R46, R0, 0x2, RZ, 0xc0, !PT ;  /* 0x00000002002e7812 */ /* 0x000fe200078ec0ff */
[----:B------:R-:W-:Y:S01]  /*04c0*/  IMAD.HI R49, R20, 0x38e38e39, RZ ;  /* 0x38e38e3914317827 */ /* 0x000fe200078e02ff */
[----:B------:R-:W-:-:S02]  /*04d0*/  IADD3 R20, R4, 0x38, RZ ;  /* 0x0000003804147810 */ /* 0x000fc40007ffe0ff */
[----:B------:R-:W-:Y:S01]  /*04e0*/  SHF.R.U32.HI R4, RZ, 0x1f, R23 ;  /* 0x0000001fff047819 */ /* 0x000fe20000011617 */
[----:B------:R-:W-:Y:S01]  /*04f0*/  IMAD.HI R24, R24, 0x38e38e39, RZ ;  /* 0x38e38e3918187827 */ /* 0x000fe200078e02ff */
[----:B------:R-:W-:Y:S02]  /*0500*/  LEA.HI.SX32 R48, R5, R48, 0x1c ;  /* 0x0000003005307211 */ /* 0x000fe400078fe2ff */
[----:B------:R-:W-:Y:S01]  /*0510*/  LEA.HI.SX32 R27, R23, R4, 0x1c ;  /* 0x00000004171b7211 */ /* 0x000fe200078fe2ff */
[C---:B------:R-:W-:Y:S01]  /*0520*/  IMAD R23, R57.reuse, 0x48000, RZ ;  /* 0x0004800039177824 */ /* 0x040fe200078e02ff */
[----:B------:R-:W-:Y:S01]  /*0530*/  MOV R4, RZ ;  /* 0x000000ff00047202 */ /* 0x000fe20000000f00 */
[----:B------:R-:W-:Y:S01]  /*0540*/  IMAD R5, R57, -0x31, R3 ;  /* 0xffffffcf39057824 */ /* 0x000fe200078e0203 */
[----:B------:R-:W-:Y:S01]  /*0550*/  SHF.R.U32.HI R22, RZ, 0x1f, R49 ;  /* 0x0000001fff167819 */ /* 0x000fe20000011631 */
[----:B------:R-:W-:Y:S01]  /*0560*/  IMAD.HI R26, R20, 0x38e38e39, RZ ;  /* 0x38e38e39141a7827 */ /* 0x000fe200078e02ff */
[----:B------:R-:W-:-:S02]  /*0570*/  SHF.R.U32.HI R47, RZ, 0x1f, R24 ;  /* 0x0000001fff2f7819 */ /* 0x000fc40000011618 */
[----:B------:R-:W-:Y:S01]  /*0580*/  LEA.HI.SX32 R49, R49, R22, 0x1c ;  /* 0x0000001631317211 */ /* 0x000fe200078fe2ff */
[----:B------:R-:W-:Y:S01]  /*0590*/  IMAD.HI R4, R5, -0x6db6db6d, R4 ;  /* 0x9249249305047827 */ /* 0x000fe200078e0204 */
[----:B------:R-:W-:Y:S02]  /*05a0*/  IADD3 R5, R23, R8, RZ ;  /* 0x0000000817057210 */ /* 0x000fe40007ffe0ff */
[----:B------:R-:W-:Y:S01]  /*05b0*/  SHF.R.U32.HI R29, RZ, 0x1f, R26 ;  /* 0x0000001fff1d7819 */ /* 0x000fe2000001161a */
[----:B------:R-:W-:Y:S01]  /*05c0*/  IMAD R55, R2, 0x900, R23 ;  /* 0x0000090002377824 */ /* 0x000fe200078e0217 */
[----:B------:R-:W-:Y:S01]  /*05d0*/  LEA.HI.SX32 R47, R24, R47, 0x1c ;  /* 0x0000002f182f7211 */ /* 0x000fe200078fe2ff */
[----:B------:R-:W-:Y:S01]  /*05e0*/  IMAD R2, R11, -0x7, R3 ;  /* 0xfffffff90b027824 */ /* 0x000fe200078e0203 */
[----:B------:R-:W-:Y:S01]  /*05f0*/  IADD3 R3, R23, R6, RZ ;  /* 0x0000000617037210 */ /* 0x000fe20007ffe0ff */
[----:B------:R-:W-:Y:S01]  /*0600*/  IMAD R52, R52, 0x900, R5 ;  /* 0x0000090034347824 */ /* 0x000fe200078e0205 */
[----:B------:R-:W-:Y:S01]  /*0610*/  LEA.HI.SX32 R29, R26, R29, 0x1c ;  /* 0x0000001d1a1d7211 */ /* 0x000fe200078fe2ff */
[----:B------:R-:W-:Y:S01]  /*0620*/  IMAD R5, R7, -0x5, R0 ;  /* 0xfffffffb07057824 */ /* 0x000fe200078e0200 */
[----:B------:R-:W-:Y:S01]  /*0630*/  IADD3 R10, R23, R10, RZ ;  /* 0x0000000a170a7210 */ /* 0x000fe20007ffe0ff */
[----:B------:R-:W-:Y:S01]  /*0640*/  IMAD R54, R54, 0x900, R3 ;  /* 0x0000090036367824 */ /* 0x000fe200078e0203 */
[----:B------:R-:W-:Y:S01]  /*0650*/  SHF.R.U32.HI R3, RZ, 0x1f, R4 ;  /* 0x0000001fff037819 */ /* 0x000fe20000011604 */
[----:B------:R-:W-:Y:S01]  /*0660*/  IMAD R7, R7, 0x1c, R5 ;  /* 0x0000001c07077824 */ /* 0x000fe200078e0205 */
[----:B------:R-:W-:Y:S01]  /*0670*/  IADD3 R9, R23, R14, RZ ;  /* 0x0000000e17097210 */ /* 0x000fe20007ffe0ff */
[----:B------:R-:W-:Y:S01]  /*0680*/  IMAD R12, R19, -0x48, R12 ;  /* 0xffffffb8130c7824 */ /* 0x000fe200078e020c */
[----:B------:R-:W-:Y:S01]  /*0690*/  LEA.HI.SX32 R56, R4, R3, 0x1e ;  /* 0x0000000304387211 */ /* 0x000fe200078ff2ff */
[----:B------:R-:W-:Y:S01]  /*06a0*/  IMAD R16, R25, -0x48, R16 ;  /* 0xffffffb819107824 */ /* 0x000fe200078e0210 */
[----:B------:R-:W-:Y:S01]  /*06b0*/  SHF.L.U32 R4, R0, 0x1, RZ ;  /* 0x0000000100047819 */ /* 0x000fe200000006ff */
[----:B------:R-:W-:Y:S01]  /*06c0*/  IMAD R18, R27, -0x48, R18 ;  /* 0xffffffb81b127824 */ /* 0x000fe200078e0212 */
[----:B------:R-:W-:Y:S01]  /*06d0*/  LEA R5, R56, R5, 0x2 ;  /* 0x0000000538057211 */ /* 0x000fe200078e10ff */
[----:B------:R-:W-:Y:S01]  /*06e0*/  IMAD R20, R29, -0x48, R20 ;  /* 0xffffffb81d147824 */ /* 0x000fe200078e0214 */
[----:B------:R-:W-:Y:S01]  /*06f0*/  IADD3 R12, R23, R12, RZ ;  /* 0x0000000c170c7210 */ /* 0x000fe20007ffe0ff */
[----:B------:R-:W-:Y:S01]  /*0700*/  IMAD R7, R7, 0x7, R2 ;  /* 0x0000000707077824 */ /* 0x000fe200078e0202 */
[----:B------:R-:W-:Y:S01]  /*0710*/  IADD3 R16, R23, R16, RZ ;  /* 0x0000001017107210 */ /* 0x000fe20007ffe0ff */
[----:B------:R-:W-:Y:S01]  /*0720*/  IMAD R22, R13, -0x12, R0 ;  /* 0xffffffee0d167824 */ /* 0x000fe200078e0200 */
[C---:B------:R-:W-:Y:S01]  /*0730*/  IADD3 R11, R23.reuse, R18, RZ ;  /* 0x00000012170b7210 */ /* 0x040fe20007ffe0ff */
[----:B------:R-:W-:Y:S01]  /*0740*/  HFMA2.MMA R3, -RZ, RZ, 0, 0 ;  /* 0x00000000ff037435 */ /* 0x000fe200000001ff */
[----:B------:R-:W-:Y:S01]  /*0750*/  IADD3 R20, R23, R20, RZ ;  /* 0x0000001417147210 */ /* 0x000fe20007ffe0ff */
[----:B------:R-:W-:Y:S01]  /*0760*/  IMAD R53, R53, 0x900, R10 ;  /* 0x0000090035357824 */ /* 0x000fe200078e020a */
[----:B------:R-:W-:Y:S01]  /*0770*/  SHF.R.S32.HI R44, RZ, 0x2, R0 ;  /* 0x00000002ff2c7819 */ /* 0x000fe20000011400 */
[----:B------:R-:W-:Y:S01]  /*0780*/  IMAD R51, R51, 0x900, R12 ;  /* 0x0000090033337824 */ /* 0x000fe200078e020c */
[----:B------:R-:W-:Y:S01]  /*0790*/  SHF.R.U32.HI R46, RZ, 0x1, R46 ;  /* 0x00000001ff2e7819 */ /* 0x000fe2000001162e */
[----:B------:R-:W-:Y:S01]  /*07a0*/  IMAD R50, R50, 0x900, R9 ;  /* 0x0000090032327824 */ /* 0x000fe200078e0209 */
[----:B------:R-:W-:Y:S01]  /*07b0*/  LOP3.LUT R45, R4, 0x2, RZ, 0xc0, !PT ;  /* 0x00000002042d7812 */ /* 0x000fe200078ec0ff */
[----:B------:R-:W-:Y:S01]  /*07c0*/  IMAD R49, R49, 0x900, R16 ;  /* 0x0000090031317824 */ /* 0x000fe200078e0210 */
[----:B------:R-:W-:Y:S01]  /*07d0*/  LEA R7, R7, 0xffffffe3, 0x2 ;  /* 0xffffffe307077811 */ /* 0x000fe200078e10ff */
[----:B------:R-:W-:Y:S01]  /*07e0*/  IMAD R48, R48, 0x900, R11 ;  /* 0x0000090030307824 */ /* 0x000fe200078e020b */
[----:B------:R-:W-:Y:S01]  /*07f0*/  ISETP.GE.AND P0, PT, R5, 0x1, PT ;  /* 0x000000010500780c */ /* 0x000fe20003f06270 */
[----:B------:R-:W-:Y:S01]  /*0800*/  IMAD R47, R47, 0x900, R20 ;  /* 0x000009002f2f7824 */ /* 0x000fe200078e0214 */
[----:B------:R-:W-:Y:S01]  /*0810*/  LEA R55, R22, R55, 0x2 ;  /* 0x0000003716377211 */ /* 0x000fe200078e10ff */
[----:B------:R-:W-:Y:S01]  /*0820*/  IMAD R5, R0, 0x14, RZ ;  /* 0x0000001400057824 */ /* 0x000fe200078e02ff */
[----:B------:R-:W-:Y:S01]  /*0830*/  ISETP.LT.OR P1, PT, R2, 0x1, !P0 ;  /* 0x000000010200780c */ /* 0x000fe20004721670 */
[----:B------:R-:W-:-:S02]  /*0840*/  IMAD R6, R44, 0x48, RZ ;  /* 0x000000482c067824 */ /* 0x000fc400078e02ff */
[----:B------:R-:W-:Y:S02]  /*0850*/  IMAD R45, R46, 0xa, R45 ;  /* 0x0000000a2e2d7824 */ /* 0x000fe400078e022d */
[----:B------:R-:W-:-:S02]  /*0860*/  IMAD R7, R56, 0x70, R7 ;  /* 0x0000007038077824 */ /* 0x000fc400078e0207 */
.L_x_3:
[----:B------:R-:W-:Y:S01]  /*0870*/  MOV R4, 0x4 ;  /* 0x0000000400047802 */ /* 0x000fe20000000f00 */
[----:B------:R-:W-:Y:S01]  /*0880*/  IMAD R9, R3, 0x48, R55 ;  /* 0x0000004803097824 */ /* 0x000fe200078e0237 */
[----:B------:R-:W-:Y:S06]  /*0890*/  BAR.SYNC 0x0 ;  /* 0x0000000000007b1d */ /* 0x000fec0000000000 */
[----:B------:R-:W-:-:S06]  /*08a0*/  IMAD.WIDE R8, R9, R4, c[0x0][0x168] ;  /* 0x00005a0009087625 */ /* 0x000fcc00078e0204 */
[----:B------:R-:W5:Y:S01]  /*08b0*/  LDG.E.128.CONSTANT R8, [R8.64] ;  /* 0x0000000408087981 */ /* 0x000f62000c1e9d00 */
[----:B------:R-:W-:Y:S01]  /*08c0*/  ISETP.GT.AND P2, PT, R0, 0x27, PT ;  /* 0x000000270000780c */ /* 0x000fe20003f44270 */
[----:B------:R-:W-:Y:S01]  /*08d0*/  BSSY B0, `(.L_x_0) ;  /* 0x0000016000007945 */ /* 0x000fe20003800000 */
[C---:B------:R-:W-:Y:S02]  /*08e0*/  IMAD R43, R3.reuse, 0x48, R54 ;  /* 0x00000048032b7824 */ /* 0x040fe400078e0236 */
[----:B------:R-:W-:-:S09]  /*08f0*/  IMAD R15, R3, 0x48, R53 ;  /* 0x00000048030f7824 */ /* 0x000fd200078e0235 */
[----:B------:R-:W-:Y:S05]  /*0900*/  @P2 BRA `(.L_x_1) ;  /* 0x0000012000002947 */ /* 0x000fea0003800000 */
[----:B------:R-:W-:Y:S01]  /*0910*/  HFMA2.MMA R13, -RZ, RZ, 0, 2.384185791015625e-07 ;  /* 0x00000004ff0d7435 */ /* 0x000fe200000001ff */
[----:B------:R-:W-:Y:S01]  /*0920*/  IMAD R12, R3, 0x1880, R7 ;  /* 0x00001880030c7824 */ /* 0x000fe200078e0207 */
[----:B------:R-:W-:Y:S01]  /*0930*/  HFMA2.MMA R16, -RZ, RZ, 0, 0 ;  /* 0x00000000ff107435 */ /* 0x000fe200000001ff */
[----:B------:R-:W-:Y:S01]  /*0940*/  MOV R14, RZ ;  /* 0x000000ff000e7202 */ /* 0x000fe20000000f00 */
[----:B------:R-:W-:Y:S01]  /*0950*/  HFMA2.MMA R20, -RZ, RZ, 0, 0 ;  /* 0x00000000ff147435 */ /* 0x000fe200000001ff */
[----:B------:R-:W-:Y:S02]  /*0960*/  MOV R18, RZ ;  /* 0x000000ff00127202 */ /* 0x000fe40000000f00 */
[----:B------:R-:W-:-:S03]  /*0970*/  MOV R22, RZ ;  /* 0x000000ff00167202 */ /* 0x000fc60000000f00 */
[----:B------:R-:W-:-:S05]  /*0980*/  IMAD.WIDE R12, R12, R13, c[0x0][0x160] ;  /* 0x000058000c0c7625 */ /* 0x000fca00078e020d */
[----:B------:R-:W2:Y:S04]  /*0990*/  @!P1 LDG.E.CONSTANT R14, [R12.64] ;  /* 0x000000040c0e9981 */ /* 0x000ea8000c1e9900 */
[----:B------:R-:W3:Y:S04]  /*09a0*/  @P0 LDG.E.CONSTANT R16, [R12.64+0x4] ;  /* 0x000004040c100981 */ /* 0x000ee8000c1e9900 */
[----:B------:R-:W4:Y:S04]  /*09b0*/  @P0 LDG.E.CONSTANT R18, [R12.64+0x8] ;  /* 0x000008040c120981 */ /* 0x000f28000c1e9900 */
[----:B------:R-:W4:Y:S04]  /*09c0*/  @P0 LDG.E.CONSTANT R20, [R12.64+0xc] ;  /* 0x00000c040c140981 */ /* 0x000f28000c1e9900 */
[----:B------:R-:W4:Y:S04]  /*09d0*/  @P0 LDG.E.CONSTANT R22, [R12.64+0x10] ;  /* 0x000010040c160981 */ /* 0x000f28000c1e9900 */
[----:B--2---:R0:W-:Y:S04]  /*09e0*/  STS [R5], R14 ;  /* 0x0000000e05007388 */ /* 0x0041e80000000800 */
[----:B---3--:R0:W-:Y:S04]  /*09f0*/  STS [R5+0x4], R16 ;  /* 0x0000041005007388 */ /* 0x0081e80000000800 */
[----:B----4-:R0:W-:Y:S04]  /*0a00*/  STS [R5+0x8], R18 ;  /* 0x0000081205007388 */ /* 0x0101e80000000800 */
[----:B------:R0:W-:Y:S04]  /*0a10*/  STS [R5+0xc], R20 ;  /* 0x00000c1405007388 */ /* 0x0001e80000000800 */
[----:B------:R0:W-:Y:S02]  /*0a20*/  STS [R5+0x10], R22 ;  /* 0x0000101605007388 */ /* 0x0001e40000000800 */
.L_x_1:
[----:B------:R-:W-:Y:S05]  /*0a30*/  BSYNC B0 ;  /* 0x0000000000007941 */ /* 0x000fea0003800000 */
.L_x_0:
[C---:B------:R-:W-:Y:S01]  /*0a40*/  IMAD R17, R3.reuse, 0x48, R52 ;  /* 0x0000004803117824 */ /* 0x040fe200078e0234 */
[----:B-----5:R1:W-:Y:S01]  /*0a50*/  STS.128 [R0.X16+0x320], R8 ;  /* 0x0003200800007388 */ /* 0x0203e2000000cc00 */
[----:B------:R-:W-:-:S02]  /*0a60*/  IMAD R21, R3, 0x48, R51 ;  /* 0x0000004803157824 */ /* 0x000fc400078e0233 */
[C---:B------:R-:W-:Y:S02]  /*0a70*/  IMAD R25, R3.reuse, 0x48, R50 ;  /* 0x0000004803197824 */ /* 0x040fe400078e0232 */
[C---:B------:R-:W-:Y:S02]  /*0a80*/  IMAD R29, R3.reuse, 0x48, R49 ;  /* 0x00000048031d7824 */ /* 0x040fe400078e0231 */
[C---:B------:R-:W-:Y:S02]  /*0a90*/  IMAD R33, R3.reuse, 0x48, R48 ;  /* 0x0000004803217824 */ /* 0x040fe400078e0230 */
[----:B------:R-:W-:Y:S02]  /*0aa0*/  IMAD R37, R3, 0x48, R47 ;  /* 0x0000004803257824 */ /* 0x000fe400078e022f */
[----:B------:R-:W-:-:S04]  /*0ab0*/  IMAD.WIDE R12, R15, R4, c[0x0][0x168] ;  /* 0x00005a000f0c7625 */ /* 0x000fc800078e0204 */
[-C--:B0-----:R-:W-:Y:S02]  /*0ac0*/  IMAD.WIDE R16, R17, R4.reuse, c[0x0][0x168] ;  /* 0x00005a0011107625 */ /* 0x081fe400078e0204 */
[----:B------:R-:W2:Y:S02]  /*0ad0*/  LDG.E.128.CONSTANT R12, [R12.64] ;  /* 0x000000040c0c7981 */ /* 0x000ea4000c1e9d00 */
[-C--:B------:R-:W-:Y:S02]  /*0ae0*/  IMAD.WIDE R20, R21, R4.reuse, c[0x0][0x168] ;  /* 0x00005a0015147625 */ /* 0x080fe400078e0204 */
[----:B------:R-:W3:Y:S02]  /*0af0*/  LDG.E.128.CONSTANT R16, [R16.64] ;  /* 0x0000000410107981 */ /* 0x000ee4000c1e9d00 */
[-C--:B------:R-:W-:Y:S02]  /*0b00*/  IMAD.WIDE R24, R25, R4.reuse, c[0x0][0x168] ;  /* 0x00005a0019187625 */ /* 0x080fe400078e0204 */
[----:B------:R-:W4:Y:S02]  /*0b10*/  LDG.E.128.CONSTANT R20, [R20.64] ;  /* 0x0000000414147981 */ /* 0x000f24000c1e9d00 */
[----:B------:R-:W-:-:S02]  /*0b20*/  IMAD.WIDE R28, R29, R4, c[0x0][0x168] ;  /* 0x00005a001d1c7625 */ /* 0x000fc400078e0204 */
[----:B------:R-:W4:Y:S02]  /*0b30*/  LDG.E.128.CONSTANT R24, [R24.64] ;  /* 0x0000000418187981 */ /* 0x000f24000c1e9d00 */
[-C--:B------:R-:W-:Y:S02]  /*0b40*/  IMAD.WIDE R32, R33, R4.reuse, c[0x0][0x168] ;  /* 0x00005a0021207625 */ /* 0x080fe400078e0204 */
[----:B------:R-:W4:Y:S02]  /*0b50*/  LDG.E.128.CONSTANT R28, [R28.64] ;  /* 0x000000041c1c7981 */ /* 0x000f24000c1e9d00 */
[-C--:B------:R-:W-:Y:S02]  /*0b60*/  IMAD.WIDE R36, R37, R4.reuse, c[0x0][0x168] ;  /* 0x00005a0025247625 */ /* 0x080fe400078e0204 */
[----:B------:R-:W4:Y:S02]  /*0b70*/  LDG.E.128.CONSTANT R32, [R32.64] ;  /* 0x0000000420207981 */ /* 0x000f24000c1e9d00 */
[----:B------:R-:W-:-:S02]  /*0b80*/  IMAD.WIDE R42, R43, R4, c[0x0][0x168] ;  /* 0x00005a002b2a7625 */ /* 0x000fc400078e0204 */
[----:B------:R-:W4:Y:S04]  /*0b90*/  LDG.E.128.CONSTANT R36, [R36.64] ;  /* 0x0000000424247981 */ /* 0x000f28000c1e9d00 */
[----:B-1----:R-:W4:Y:S04]  /*0ba0*/  LDG.E.128.CONSTANT R8, [R42.64] ;  /* 0x000000042a087981 */ /* 0x002f28000c1e9d00 */
[----:B--2---:R-:W-:Y:S04]  /*0bb0*/  STS.128 [R0.X16+0x2320], R12 ;  /* 0x0023200c00007388 */ /* 0x004fe8000000cc00 */
[----:B---3--:R-:W-:Y:S04]  /*0bc0*/  STS.128 [R0.X16+0x3320], R16 ;  /* 0x0033201000007388 */ /* 0x008fe8000000cc00 */
[----:B----4-:R-:W-:Y:S04]  /*0bd0*/  STS.128 [R0.X16+0x4320], R20 ;  /* 0x0043201400007388 */ /* 0x010fe8000000cc00 */
[----:B------:R-:W-:Y:S04]  /*0be0*/  STS.128 [R0.X16+0x5320], R24 ;  /* 0x0053201800007388 */ /* 0x000fe8000000cc00 */
[----:B------:R-:W-:Y:S04]  /*0bf0*/  STS.128 [R0.X16+0x6320], R28 ;  /* 0x0063201c00007388 */ /* 0x000fe8000000cc00 */
[----:B------:R-:W-:Y:S04]  /*0c00*/  STS.128 [R0.X16+0x7320], R32 ;  /* 0x0073202000007388 */ /* 0x000fe8000000cc00 */
[----:B------:R-:W-:Y:S04]  /*0c10*/  STS.128 [R0.X16+0x8320], R36 ;  /* 0x0083202400007388 */ /* 0x000fe8000000cc00 */
[----:B------:R-:W-:Y:S04]  /*0c20*/  STS.128 [R0.X16+0x1320], R8 ;  /* 0x0013200800007388 */ /* 0x000fe8000000cc00 */
[----:B------:R-:W-:Y:S06]  /*0c30*/  BAR.SYNC 0x0 ;  /* 0x0000000000007b1d */ /* 0x000fec0000000000 */
[----:B------:R-:W-:Y:S04]  /*0c40*/  LDS.64 R32, [R45.X4] ;  /* 0x000000002d207984 */ /* 0x000fe80000004a00 */
[----:B------:R-:W0:Y:S04]  /*0c50*/  LDS.128 R12, [R6.X4+0x320] ;  /* 0x00032000060c7984 */ /* 0x000e280000004c00 */
[----:B------:R-:W1:Y:S04]  /*0c60*/  LDS.128 R16, [R6.X4+0x4b20] ;  /* 0x004b200006107984 */ /* 0x000e680000004c00 */
[----:B------:R-:W2:Y:S04]  /*0c70*/  LDS R43, [R45.X4+0x8] ;  /* 0x000008002d2b7984 */ /* 0x000ea80000004800 */
[----:B------:R-:W3:Y:S04]  /*0c80*/  LDS R58, [R45.X4+0x14] ;  /* 0x000014002d3a7984 */ /* 0x000ee80000004800 */
[----:B------:R-:W-:Y:S04]  /*0c90*/  LDS.64 R28, [R45.X4+0x18] ;  /* 0x000018002d1c7984 */ /* 0x000fe80000004a00 */
[----:B------:R-:W4:Y:S04]  /*0ca0*/  LDS.128 R24, [R6.X4+0x330] ;  /* 0x0003300006187984 */ /* 0x000f280000004c00 */
[----:B------:R-:W4:Y:S04]  /*0cb0*/  LDS.128 R8, [R6.X4+0x4b30] ;  /* 0x004b300006087984 */ /* 0x000f280000004c00 */
[----:B------:R-:W4:Y:S04]  /*0cc0*/  LDS.64 R30, [R45.X4+0x28] ;  /* 0x000028002d1e7984 */ /* 0x000f280000004a00 */
[----:B------:R-:W-:Y:S04]  /*0cd0*/  LDS R42, [R45.X4+0x30] ;  /* 0x000030002d2a7984 */ /* 0x000fe80000004800 */
[----:B------:R-:W4:Y:S01]  /*0ce0*/  LDS.128 R20, [R6.X4+0x340] ;  /* 0x0003400006147984 */ /* 0x000f220000004c00 */
[----:B0-----:R-:W-:-:S03]  /*0cf0*/  FFMA R12, R12, R32, R40 ;  /* 0x000000200c0c7223 */ /* 0x001fc60000000028 */
[----:B------:R-:W-:Y:S01]  /*0d00*/  LDS.64 R38, [R45.X4+0x68] ;  /* 0x000068002d267984 */ /* 0x000fe20000004a00 */
[----:B-1----:R-:W-:-:S03]  /*0d10*/  FFMA R16, R32, R16, R41 ;  /* 0x0000001020107223 */ /* 0x002fc60000000029 */
[----:B------:R-:W-:Y:S01]  /*0d20*/  LDS R40, [R45.X4+0x64] ;  /* 0x000064002d287984 */ /* 0x000fe20000004800 */
[----:B------:R-:W-:Y:S02]  /*0d30*/  FFMA R12, R13, R33, R12 ;  /* 0x000000210d0c7223 */ /* 0x000fe4000000000c */
[----:B------:R-:W-:Y:S01]  /*0d40*/  FFMA R16, R33, R17, R16 ;  /* 0x0000001121107223 */ /* 0x000fe20000000010 */
[----:B------:R-:W-:Y:S04]  /*0d50*/  LDS.64 R36, [R45.X4+0x78] ;  /* 0x000078002d247984 */ /* 0x000fe80000004a00 */
[----:B------:R-:W0:Y:S01]  /*0d60*/  LDS.128 R32, [R6.X4+0x4b40] ;  /* 0x004b400006207984 */ /* 0x000e220000004c00 */
[C---:B--2---:R-:W-:Y:S02]  /*0d70*/  FFMA R12, R43.reuse, R14, R12 ;  /* 0x0000000e2b0c7223 */ /* 0x044fe4000000000c */
[----:B------:R-:W-:Y:S01]  /*0d80*/  FFMA R16, R43, R18, R16 ;  /* 0x000000122b107223 */ /* 0x000fe20000000010 */
[----:B------:R-:W-:Y:S01]  /*0d90*/  LDS R41, [R45.X4+0x80] ;  /* 0x000080002d297984 */ /* 0x000fe20000004800 */
[----:B---3--:R-:W-:-:S02]  /*0da0*/  FFMA R15, R58, R15, R12 ;  /* 0x0000000f3a0f7223 */ /* 0x008fc4000000000c */
[----:B------:R-:W-:Y:S01]  /*0db0*/  FFMA R19, R58, R19, R16 ;  /* 0x000000133a137223 */ /* 0x000fe20000000010 */
[----:B------:R-:W-:Y:S01]  /*0dc0*/  LDS R43, [R45.X4+0x8c] ;  /* 0x00008c002d2b7984 */ /* 0x000fe20000004800 */
[----:B----4-:R-:W-:Y:S02]  /*0dd0*/  FFMA R24, R24, R28, R15 ;  /* 0x0000001c18187223 */ /* 0x010fe4000000000f */
[----:B------:R-:W-:Y:S01]  /*0de0*/  FFMA R8, R28, R8, R19 ;  /* 0x000000081c087223 */ /* 0x000fe20000000013 */
[----:B------:R-:W-:Y:S01]  /*0df0*/  LDS.128 R12, [R6.X4+0x4b50] ;  /* 0x004b5000060c7984 */ /* 0x000fe20000004c00 */
[----:B------:R-:W-:-:S03]  /*0e00*/  FFMA R25, R25, R29, R24 ;  /* 0x0000001d19197223 */ /* 0x000fc60000000018 */
[----:B------:R-:W1:Y:S01]  /*0e10*/  LDS.128 R16, [R6.X4+0x350] ;  /* 0x0003500006107984 */ /* 0x000e620000004c00 */
[C---:B------:R-:W-:Y:S02]  /*0e20*/  FFMA R26, R30.reuse, R26, R25 ;  /* 0x0000001a1e1a7223 */ /* 0x040fe40000000019 */
[----:B------:R-:W-:Y:S01]  /*0e30*/  FFMA R9, R29, R9, R8 ;  /* 0x000000091d097223 */ /* 0x000fe20000000008 */
[----:B------:R-:W-:Y:S01]  /*0e40*/  LDS R58, [R45.X4+0xdc] ;  /* 0x0000dc002d3a7984 */ /* 0x000fe20000004800 */
[-C--:B------:R-:W-:Y:S02]  /*0e50*/  FFMA R27, R27, R31.reuse, R26 ;  /* 0x0000001f1b1b7223 */ /* 0x080fe4000000001a */
[----:B------:R-:W-:Y:S01]  /*0e60*/  FFMA R10, R30, R10, R9 ;  /* 0x0000000a1e0a7223 */ /* 0x000fe20000000009 */
[----:B------:R-:W-:Y:S01]  /*0e70*/  LDS R59, [R45.X4+0x12c] ;  /* 0x00012c002d3b7984 */ /* 0x000fe20000004800 */
[----:B------:R-:W-:Y:S02]  /*0e80*/  FFMA R20, R20, R42, R27 ;  /* 0x0000002a14147223 */ /* 0x000fe4000000001b */
[----:B------:R-:W-:Y:S01]  /*0e90*/  FFMA R11, R11, R31, R10 ;  /* 0x0000001f0b0b7223 */ /* 0x000fe2000000000a */
[----:B------:R-:W-:Y:S04]  /*0ea0*/  LDS.64 R8, [R45.X4+0x90] ;  /* 0x000090002d087984 */ /* 0x000fe80000004a00 */
[----:B------:R-:W2:Y:S04]  /*0eb0*/  LDS.128 R28, [R6.X4+0x360] ;  /* 0x00036000061c7984 */ /* 0x000ea80000004c00 */
[----:B------:R-:W3:Y:S01]  /*0ec0*/  LDS.128 R24, [R6.X4+0x4b60] ;  /* 0x004b600006187984 */ /* 0x000ee20000004c00 */
[----:B0-----:R-:W-:-:S03]  /*0ed0*/  FFMA R32, R42, R32, R11 ;  /* 0x000000202a207223 */ /* 0x001fc6000000000b */
[----:B------:R-:W-:Y:S01]  /*0ee0*/  LDS R60, [R45.X4+0x260] ;  /* 0x000260002d3c7984 */ /* 0x000fe20000004800 */
[C---:B------:R-:W-:Y:S02]  /*0ef0*/  FFMA R21, R40.reuse, R21, R20 ;  /* 0x0000001528157223 */ /* 0x040fe40000000014 */
[----:B------:R-:W-:Y:S01]  /*0f00*/  FFMA R33, R40, R33, R32 ;  /* 0x0000002128217223 */ /* 0x000fe20000000020 */
[----:B------:R-:W0:Y:S01]  /*0f10*/  LDS.64 R10, [R45.X4+0xc8] ;  /* 0x0000c8002d0a7984 */ /* 0x000e220000004a00 */
[C---:B------:R-:W-:Y:S02]  /*0f20*/  FFMA R22, R38.reuse, R22, R21 ;  /* 0x0000001626167223 */ /* 0x040fe40000000015 */
[----:B------:R-:W-:Y:S01]  /*0f30*/  FFMA R34, R38, R34, R33 ;  /* 0x0000002226227223 */ /* 0x000fe20000000021 */
[----:B------:R-:W-:Y:S01]  /*0f40*/  LDS R42, [R45.X4+0xd0] ;  /* 0x0000d0002d2a7984 */ /* 0x000fe20000004800 */
[-C--:B------:R-:W-:Y:S02]  /*0f50*/  FFMA R33, R23, R39.reuse, R22 ;  /* 0x0000002717217223 */ /* 0x080fe40000000016 */
[----:B------:R-:W-:Y:S01]  /*0f60*/  FFMA R35, R35, R39, R34 ;  /* 0x0000002723237223 */ /* 0x000fe20000000022 */
[----:B------:R-:W4:Y:S01]  /*0f70*/  LDS.128 R20, [R6.X4+0x370] ;  /* 0x0003700006147984 */ /* 0x000f220000004c00 */
[----:B-1----:R-:W-:-:S03]  /*0f80*/  FFMA R16, R16, R36, R33 ;  /* 0x0000002410107223 */ /* 0x002fc60000000021 */
[----:B------:R-:W-:Y:S01]  /*0f90*/  LDS.64 R38, [R45.X4+0xf0] ;  /* 0x0000f0002d267984 */ /* 0x000fe20000004a00 */
[----:B------:R-:W-:-:S03]  /*0fa0*/  FFMA R12, R36, R12, R35 ;  /* 0x0000000c240c7223 */ /* 0x000fc60000000023 */
[----:B------:R-:W1:Y:S01]  /*0fb0*/  LDS.128 R32, [R6.X4+0x4b70] ;  /* 0x004b700006207984 */ /* 0x000e620000004c00 */
[----:B------:R-:W-:Y:S02]  /*0fc0*/  FFMA R16, R17, R37, R16 ;  /* 0x0000002511107223 */ /* 0x000fe40000000010 */
[----:B------:R-:W-:Y:S02]  /*0fd0*/  FFMA R12, R37, R13, R12 ;  /* 0x0000000d250c7223 */ /* 0x000fe4000000000c */
[C---:B------:R-:W-:Y:S01]  /*0fe0*/  FFMA R16, R41.reuse, R18, R16 ;  /* 0x0000001229107223 */ /* 0x040fe20000000010 */
[----:B------:R-:W1:Y:S01]  /*0ff0*/  LDS.64 R36, [R45.X4+0xe0] ;  /* 0x0000e0002d247984 */ /* 0x000e620000004a00 */
[----:B------:R-:W-:Y:S02]  /*1000*/  FFMA R12, R41, R14, R12 ;  /* 0x0000000e290c7223 */ /* 0x000fe4000000000c */
[C---:B------:R-:W-:Y:S01]  /*1010*/  FFMA R19, R43.reuse, R19, R16 ;  /* 0x000000132b137223 */ /* 0x040fe20000000010 */
[----:B------:R-:W-:Y:S01]  /*1020*/  LDS.64 R40, [R45.X4+0x130] ;  /* 0x000130002d287984 */ /* 0x000fe20000004a00 */
[----:B------:R-:W-:-:S02]  /*1030*/  FFMA R15, R43, R15, R12 ;  /* 0x0000000f2b0f7223 */ /* 0x000fc4000000000c */
[----:B--2---:R-:W-:Y:S01]  /*1040*/  FFMA R28, R28, R8, R19 ;  /* 0x000000081c1c7223 */ /* 0x004fe20000000013 */
[----:B------:R-:W-:Y:S01]  /*1050*/  LDS R43, [R45.X4+0xf8] ;  /* 0x0000f8002d2b7984 */ /* 0x000fe20000004800 */
[----:B---3--:R-:W-:-:S03]  /*1060*/  FFMA R24, R8, R24, R15 ;  /* 0x0000001808187223 */ /* 0x008fc6000000000f */
[----:B------:R-:W2:Y:S04]  /*1070*/  LDS.128 R12, [R6.X4+0x380] ;  /* 0x00038000060c7984 */ /* 0x000ea80000004c00 */
[----:B------:R-:W3:Y:S01]  /*1080*/  LDS.128 R16, [R6.X4+0x4b80] ;  /* 0x004b800006107984 */ /* 0x000ee20000004c00 */
[----:B------:R-:W-:Y:S02]  /*1090*/  FFMA R29, R29, R9, R28 ;  /* 0x000000091d1d7223 */ /* 0x000fe4000000001c */
[----:B------:R-:W-:Y:S02]  /*10a0*/  FFMA R25, R9, R25, R24 ;  /* 0x0000001909197223 */ /* 0x000fe40000000018 */
[C---:B0-----:R-:W-:Y:S02]  /*10b0*/  FFMA R30, R10.reuse, R30, R29 ;  /* 0x0000001e0a1e7223 */ /* 0x041fe4000000001d */
[----:B------:R-:W-:-:S02]  /*10c0*/  FFMA R26, R10, R26, R25 ;  /* 0x0000001a0a1a7223 */ /* 0x000fc40000000019 */
[-C--:B------:R-:W-:Y:S02]  /*10d0*/  FFMA R31, R31, R11.reuse, R30 ;  /* 0x0000000b1f1f7223 */ /* 0x080fe4000000001e */
[----:B------:R-:W-:Y:S02]  /*10e0*/  FFMA R29, R27, R11, R26 ;  /* 0x0000000b1b1d7223 */ /* 0x000fe4000000001a */
[----:B------:R-:W0:Y:S01]  /*10f0*/  LDS.128 R8, [R6.X4+0x390] ;  /* 0x0003900006087984 */ /* 0x000e220000004c00 */
[----:B----4-:R-:W-:-:S03]  /*1100*/  FFMA R20, R20, R42, R31 ;  /* 0x0000002a14147223 */ /* 0x010fc6000000001f */
[----:B------:R-:W4:Y:S01]  /*1110*/  LDS.128 R24, [R6.X4+0x4b90] ;  /* 0x004b900006187984 */ /* 0x000f220000004c00 */
[----:B-1----:R-:W-:Y:S02]  /*1120*/  FFMA R29, R42, R32, R29 ;  /* 0x000000202a1d7223 */ /* 0x002fe4000000001d */
[C---:B------:R-:W-:Y:S01]  /*1130*/  FFMA R21, R58.reuse, R21, R20 ;  /* 0x000000153a157223 */ /* 0x040fe20000000014 */
[----:B------:R-:W-:Y:S01]  /*1140*/  LDS R42, [R45.X4+0x148] ;  /* 0x000148002d2a7984 */ /* 0x000fe20000004800 */
[----:B------:R-:W-:-:S03]  /*1150*/  FFMA R29, R58, R33, R29 ;  /* 0x000000213a1d7223 */ /* 0x000fc6000000001d */
[----:B------:R-:W1:Y:S01]  /*1160*/  LDS.64 R32, [R45.X4+0x140] ;  /* 0x000140002d207984 */ /* 0x000e620000004a00 */
[C---:B------:R-:W-:Y:S02]  /*1170*/  FFMA R22, R36.reuse, R22, R21 ;  /* 0x0000001624167223 */ /* 0x040fe40000000015 */
[----:B------:R-:W-:Y:S01]  /*1180*/  FFMA R34, R36, R34, R29 ;  /* 0x0000002224227223 */ /* 0x000fe2000000001d */
[----:B------:R-:W-:Y:S01]  /*1190*/  LDS R58, [R45.X4+0x26c] ;  /* 0x00026c002d3a7984 */ /* 0x000fe20000004800 */
[-C--:B------:R-:W-:Y:S02]  /*11a0*/  FFMA R29, R23, R37.reuse, R22 ;  /* 0x00000025171d7223 */ /* 0x080fe40000000016 */
[----:B------:R-:W-:Y:S01]  /*11b0*/  FFMA R35, R35, R37, R34 ;  /* 0x0000002523237223 */ /* 0x000fe20000000022 */
[----:B------:R-:W1:Y:S01]  /*11c0*/  LDS.128 R20, [R6.X4+0x3a0] ;  /* 0x0003a00006147984 */ /* 0x000e620000004c00 */
[----:B--2---:R-:W-:-:S03]  /*11d0*/  FFMA R12, R12, R38, R29 ;  /* 0x000000260c0c7223 */ /* 0x004fc6000000001d */
[----:B------:R-:W-:Y:S01]  /*11e0*/  LDS.64 R36, [R45.X4+0x190] ;  /* 0x000190002d247984 */ /* 0x000fe20000004a00 */
[----:B---3--:R-:W-:-:S03]  /*11f0*/  FFMA R16, R38, R16, R35 ;  /* 0x0000001026107223 */ /* 0x008fc60000000023 */
[----:B------:R-:W-:Y:S01]  /*1200*/  LDS.128 R28, [R6.X4+0x4ba0] ;  /* 0x004ba000061c7984 */ /* 0x000fe20000004c00 */
[----:B------:R-:W-:-:S03]  /*1210*/  FFMA R12, R13, R39, R12 ;  /* 0x000000270d0c7223 */ /* 0x000fc6000000000c */
[----:B------:R-:W2:Y:S01]  /*1220*/  LDS R38, [R45.X4+0x154] ;  /* 0x000154002d267984 */ /* 0x000ea20000004800 */
[----:B------:R-:W-:-:S03]  /*1230*/  FFMA R16, R39, R17, R16 ;  /* 0x0000001127107223 */ /* 0x000fc60000000010 */
[----:B------:R-:W3:Y:S01]  /*1240*/  LDS.64 R34, [R45.X4+0x158] ;  /* 0x000158002d227984 */ /* 0x000ee20000004a00 */
[C---:B------:R-:W-:Y:S02]  /*1250*/  FFMA R12, R43.reuse, R14, R12 ;  /* 0x0000000e2b0c7223 */ /* 0x040fe4000000000c */
[----:B------:R-:W-:Y:S02]  /*1260*/  FFMA R16, R43, R18, R16 ;  /* 0x000000122b107223 */ /* 0x000fe40000000010 */
[C---:B------:R-:W-:Y:S01]  /*1270*/  FFMA R17, R59.reuse, R15, R12 ;  /* 0x0000000f3b117223 */ /* 0x040fe2000000000c */
[----:B------:R-:W-:Y:S01]  /*1280*/  LDS R43, [R45.X4+0x1a4] ;  /* 0x0001a4002d2b7984 */ /* 0x000fe20000004800 */
[----:B------:R-:W-:-:S03]  /*1290*/  FFMA R19, R59, R19, R16 ;  /* 0x000000133b137223 */ /* 0x000fc60000000010 */
[----:B------:R-:W3:Y:S01]  /*12a0*/  LDS.128 R12, [R6.X4+0x3b0] ;  /* 0x0003b000060c7984 */ /* 0x000ee20000004c00 */
[----:B0-----:R-:W-:Y:S02]  /*12b0*/  FFMA R8, R8, R40, R17 ;  /* 0x0000002808087223 */ /* 0x001fe40000000011 */
[----:B----4-:R-:W-:Y:S01]  /*12c0*/  FFMA R24, R40, R24, R19 ;  /* 0x0000001828187223 */ /* 0x010fe20000000013 */
[----:B------:R-:W-:Y:S01]  /*12d0*/  LDS R59, [R45.X4+0x21c] ;  /* 0x00021c002d3b7984 */ /* 0x000fe20000004800 */
[----:B------:R-:W-:-:S03]  /*12e0*/  FFMA R9, R9, R41, R8 ;  /* 0x0000002909097223 */ /* 0x000fc60000000008 */
[----:B------:R-:W0:Y:S01]  /*12f0*/  LDS.128 R16, [R6.X4+0x4bb0] ;  /* 0x004bb00006107984 */ /* 0x000e220000004c00 */
[----:B-1----:R-:W-:-:S03]  /*1300*/  FFMA R10, R32, R10, R9 ;  /* 0x0000000a200a7223 */ /* 0x002fc60000000009 */
[----:B------:R-:W1:Y:S01]  /*1310*/  LDS R40, [R45.X4+0x198] ;  /* 0x000198002d287984 */ /* 0x000e620000004800 */
[----:B------:R-:W-:Y:S02]  /*1320*/  FFMA R25, R41, R25, R24 ;  /* 0x0000001929197223 */ /* 0x000fe40000000018 */
[-C--:B------:R-:W-:Y:S01]  /*1330*/  FFMA R11, R11, R33.reuse, R10 ;  /* 0x000000210b0b7223 */ /* 0x080fe2000000000a */
[----:B------:R-:W-:Y:S01]  /*1340*/  LDS R41, [R45.X4+0x1f4] ;  /* 0x0001f4002d297984 */ /* 0x000fe20000004800 */
[----:B------:R-:W-:Y:S02]  /*1350*/  FFMA R26, R32, R26, R25 ;  /* 0x0000001a201a7223 */ /* 0x000fe40000000019 */
[----:B------:R-:W-:Y:S02]  /*1360*/  FFMA R20, R20, R42, R11 ;  /* 0x0000002a14147223 */ /* 0x000fe4000000000b */
[----:B------:R-:W-:Y:S01]  /*1370*/  FFMA R39, R27, R33, R26 ;  /* 0x000000211b277223 */ /* 0x000fe2000000001a */
[----:B------:R-:W-:Y:S04]  /*1380*/  LDS.128 R8, [R6.X4+0x3c0] ;  /* 0x0003c00006087984 */ /* 0x000fe80000004c00 */
[----:B------:R-:W4:Y:S01]  /*1390*/  LDS.64 R32, [R45.X4+0x1a8] ;  /* 0x0001a8002d207984 */ /* 0x000f220000004a00 */
[----:B--2---:R-:W-:-:S03]  /*13a0*/  FFMA R21, R38, R21, R20 ;  /* 0x0000001526157223 */ /* 0x004fc60000000014 */
[----:B------:R-:W2:Y:S01]  /*13b0*/  LDS.128 R24, [R6.X4+0x4bc0] ;  /* 0x004bc00006187984 */ /* 0x000ea20000004c00 */
[----:B------:R-:W-:Y:S02]  /*13c0*/  FFMA R28, R42, R28, R39 ;  /* 0x0000001c2a1c7223 */ /* 0x000fe40000000027 */
[----:B---3--:R-:W-:Y:S01]  /*13d0*/  FFMA R22, R34, R22, R21 ;  /* 0x0000001622167223 */ /* 0x008fe20000000015 */
[----:B------:R-:W-:Y:S01]  /*13e0*/  LDS R42, [R45.X4+0x1c0] ;  /* 0x0001c0002d2a7984 */ /* 0x000fe20000004800 */
[----:B------:R-:W-:-:S03]  /*13f0*/  FFMA R29, R38, R29, R28 ;  /* 0x0000001d261d7223 */ /* 0x000fc6000000001c */
[----:B------:R-:W3:Y:S01]  /*1400*/  LDS.64 R38, [R45.X4+0x1b8] ;  /* 0x0001b8002d267984 */ /* 0x000ee20000004a00 */
[-C--:B------:R-:W-:Y:S02]  /*1410*/  FFMA R23, R23, R35.reuse, R22 ;  /* 0x0000002317177223 */ /* 0x080fe40000000016 */
[----:B------:R-:W-:Y:S02]  /*1420*/  FFMA R30, R34, R30, R29 ;  /* 0x0000001e221e7223 */ /* 0x000fe4000000001d */
[----:B------:R-:W-:Y:S02]  /*1430*/  FFMA R12, R12, R36, R23 ;  /* 0x000000240c0c7223 */ /* 0x000fe40000000017 */
[----:B------:R-:W3:Y:S01]  /*1440*/  LDS.128 R20, [R6.X4+0x3d0] ;  /* 0x0003d00006147984 */ /* 0x000ee20000004c00 */
[----:B------:R-:W-:-:S03]  /*1450*/  FFMA R35, R31, R35, R30 ;  /* 0x000000231f237223 */ /* 0x000fc6000000001e */
[----:B------:R-:W3:Y:S01]  /*1460*/  LDS.128 R28, [R6.X4+0x4bd0] ;  /* 0x004bd000061c7984 */ /* 0x000ee20000004c00 */
[----:B0-----:R-:W-:Y:S02]  /*1470*/  FFMA R16, R36, R16, R35 ;  /* 0x0000001024107223 */ /* 0x001fe40000000023 */
[----:B------:R-:W-:Y:S01]  /*1480*/  FFMA R13, R13, R37, R12 ;  /* 0x000000250d0d7223 */ /* 0x000fe2000000000c */
[----:B------:R-:W0:Y:S01]  /*1490*/  LDS.64 R34, [R45.X4+0x1f8] ;  /* 0x0001f8002d227984 */ /* 0x000e220000004a00 */
[----:B------:R-:W-:Y:S02]  /*14a0*/  FFMA R17, R37, R17, R16 ;  /* 0x0000001125117223 */ /* 0x000fe40000000010 */
[C---:B-1----:R-:W-:Y:S01]  /*14b0*/  FFMA R14, R40.reuse, R14, R13 ;  /* 0x0000000e280e7223 */ /* 0x042fe2000000000d */
[----:B------:R-:W-:Y:S01]  /*14c0*/  LDS.64 R36, [R45.X4+0x208] ;  /* 0x000208002d247984 */ /* 0x000fe20000004a00 */
[----:B------:R-:W-:Y:S02]  /*14d0*/  FFMA R18, R40, R18, R17 ;  /* 0x0000001228127223 */ /* 0x000fe40000000011 */
[----:B------:R-:W-:-:S02]  /*14e0*/  FFMA R17, R43, R15, R14 ;  /* 0x0000000f2b117223 */ /* 0x000fc4000000000e */
[----:B------:R-:W1:Y:S01]  /*14f0*/  LDS.128 R12, [R6.X4+0x3e0] ;  /* 0x0003e000060c7984 */ /* 0x000e620000004c00 */
[----:B------:R-:W-:Y:S02]  /*1500*/  FFMA R19, R43, R19, R18 ;  /* 0x000000132b137223 */ /* 0x000fe40000000012 */
[----:B----4-:R-:W-:Y:S02]  /*1510*/  FFMA R8, R8, R32, R17 ;  /* 0x0000002008087223 */ /* 0x010fe40000000011 */
[----:B--2---:R-:W-:Y:S02]  /*1520*/  FFMA R24, R32, R24, R19 ;  /* 0x0000001820187223 */ /* 0x004fe40000000013 */
[----:B------:R-:W2:Y:S01]  /*1530*/  LDS.128 R16, [R6.X4+0x4be0] ;  /* 0x004be00006107984 */ /* 0x000ea20000004c00 */
[----:B------:R-:W-:Y:S02]  /*1540*/  FFMA R9, R9, R33, R8 ;  /* 0x0000002109097223 */ /* 0x000fe40000000008 */
[----:B------:R-:W-:Y:S01]  /*1550*/  FFMA R25, R33, R25, R24 ;  /* 0x0000001921197223 */ /* 0x000fe20000000018 */
[----:B------:R-:W4:Y:S01]  /*1560*/  LDS R32, [R45.X4+0x210] ;  /* 0x000210002d207984 */ /* 0x000f220000004800 */
[----:B---3--:R-:W-:-:S02]  /*1570*/  FFMA R10, R38, R10, R9 ;  /* 0x0000000a260a7223 */ /* 0x008fc40000000009 */
[----:B------:R-:W-:Y:S02]  /*1580*/  FFMA R26, R38, R26, R25 ;  /* 0x0000001a261a7223 */ /* 0x000fe40000000019 */
[-C--:B------:R-:W-:Y:S02]  /*1590*/  FFMA R11, R11, R39.reuse, R10 ;  /* 0x000000270b0b7223 */ /* 0x080fe4000000000a */
[----:B------:R-:W-:Y:S02]  /*15a0*/  FFMA R27, R27, R39, R26 ;  /* 0x000000271b1b7223 */ /* 0x000fe4000000001a */
[----:B------:R-:W-:Y:S01]  /*15b0*/  FFMA R20, R20, R42, R11 ;  /* 0x0000002a14147223 */ /* 0x000fe2000000000b */
[----:B------:R-:W-:Y:S01]  /*15c0*/  LDS.64 R38, [R45.X4+0x220] ;  /* 0x000220002d267984 */ /* 0x000fe20000004a00 */
[----:B------:R-:W-:-:S03]  /*15d0*/  FFMA R28, R42, R28, R27 ;  /* 0x0000001c2a1c7223 */ /* 0x000fc6000000001b */
[----:B------:R-:W3:Y:S01]  /*15e0*/  LDS.128 R8, [R6.X4+0x3f0] ;  /* 0x0003f00006087984 */ /* 0x000ee20000004c00 */
[----:B------:R-:W-:-:S03]  /*15f0*/  FFMA R21, R41, R21, R20 ;  /* 0x0000001529157223 */ /* 0x000fc60000000014 */
[----:B------:R-:W3:Y:S01]  /*1600*/  LDS.128 R24, [R6.X4+0x4bf0] ;  /* 0x004bf00006187984 */ /* 0x000ee20000004c00 */
[----:B0-----:R-:W-:Y:S02]  /*1610*/  FFMA R22, R34, R22, R21 ;  /* 0x0000001622167223 */ /* 0x001fe40000000015 */
[----:B------:R-:W-:Y:S01]  /*1620*/  FFMA R29, R41, R29, R28 ;  /* 0x0000001d291d7223 */ /* 0x000fe2000000001c */
[----:B------:R-:W-:Y:S01]  /*1630*/  LDS.64 R42, [R45.X4+0x270] ;  /* 0x000270002d2a7984 */ /* 0x000fe20000004a00 */
[----:B------:R-:W-:-:S03]  /*1640*/  FFMA R23, R23, R35, R22 ;  /* 0x0000002317177223 */ /* 0x000fc60000000016 */
[----:B------:R-:W0:Y:S01]  /*1650*/  LDS.64 R40, [R45.X4+0x258] ;  /* 0x000258002d287984 */ /* 0x000e220000004a00 */
[----:B------:R-:W-:Y:S02]  /*1660*/  FFMA R30, R34, R30, R29 ;  /* 0x0000001e221e7223 */ /* 0x000fe4000000001d */
[----:B-1----:R-:W-:Y:S02]  /*1670*/  FFMA R12, R12, R36, R23 ;  /* 0x000000240c0c7223 */ /* 0x002fe40000000017 */
[----:B------:R-:W1:Y:S01]  /*1680*/  LDS.128 R20, [R6.X4+0x400] ;  /* 0x0004000006147984 */ /* 0x000e620000004c00 */
[----:B------:R-:W-:-:S03]  /*1690*/  FFMA R35, R31, R35, R30 ;  /* 0x000000231f237223 */ /* 0x000fc6000000001e */
[----:B------:R-:W1:Y:S01]  /*16a0*/  LDS.128 R28, [R6.X4+0x4c00] ;  /* 0x004c0000061c7984 */ /* 0x000e620000004c00 */
[----:B--2---:R-:W-:Y:S02]  /*16b0*/  FFMA R16, R36, R16, R35 ;  /* 0x0000001024107223 */ /* 0x004fe40000000023 */
[----:B------:R-:W-:Y:S02]  /*16c0*/  FFMA R13, R13, R37, R12 ;  /* 0x000000250d0d7223 */ /* 0x000fe4000000000c */
[----:B------:R-:W-:Y:S02]  /*16d0*/  FFMA R17, R37, R17, R16 ;  /* 0x0000001125117223 */ /* 0x000fe40000000010 */
[C---:B----4-:R-:W-:Y:S01]  /*16e0*/  FFMA R14, R32.reuse, R14, R13 ;  /* 0x0000000e200e7223 */ /* 0x050fe2000000000d */
[----:B------:R-:W-:Y:S01]  /*16f0*/  LDS.64 R36, [R45.X4+0x280] ;  /* 0x000280002d247984 */ /* 0x000fe20000004a00 */
[----:B------:R-:W-:-:S03]  /*1700*/  FFMA R18, R32, R18, R17 ;  /* 0x0000001220127223 */ /* 0x000fc60000000011 */
[----:B------:R-:W2:Y:S01]  /*1710*/  LDS.128 R32, [R6.X4+0x410] ;  /* 0x0004100006207984 */ /* 0x000ea20000004c00 */
[C---:B------:R-:W-:Y:S02]  /*1720*/  FFMA R15, R59.reuse, R15, R14 ;  /* 0x0000000f3b0f7223 */ /* 0x040fe4000000000e */
[----:B------:R-:W-:Y:S02]  /*1730*/  FFMA R19, R59, R19, R18 ;  /* 0x000000133b137223 */ /* 0x000fe40000000012 */
[----:B---3--:R-:W-:Y:S02]  /*1740*/  FFMA R8, R8, R38, R15 ;  /* 0x0000002608087223 */ /* 0x008fe4000000000f */
[----:B------:R-:W3:Y:S01]  /*1750*/  LDS.128 R12, [R6.X4+0x4c10] ;  /* 0x004c1000060c7984 */ /* 0x000ee20000004c00 */
[----:B------:R-:W-:Y:S02]  /*1760*/  FFMA R24, R38, R24, R19 ;  /* 0x0000001826187223 */ /* 0x000fe40000000013 */
[----:B------:R-:W-:Y:S01]  /*1770*/  FFMA R9, R9, R39, R8 ;  /* 0x0000002709097223 */ /* 0x000fe20000000008 */
[----:B------:R-:W-:Y:S01]  /*1780*/  LDS.128 R16, [R6.X4+0x4c20] ;  /* 0x004c200006107984 */ /* 0x000fe20000004c00 */
[----:B------:R-:W-:-:S03]  /*1790*/  FFMA R25, R39, R25, R24 ;  /* 0x0000001927197223 */ /* 0x000fc60000000018 */
[----:B------:R-:W-:Y:S01]  /*17a0*/  LDS.64 R38, [R45.X4+0x2c0] ;  /* 0x0002c0002d267984 */ /* 0x000fe20000004a00 */
[C---:B0-----:R-:W-:Y:S02]  /*17b0*/  FFMA R10, R40.reuse, R10, R9 ;  /* 0x0000000a280a7223 */ /* 0x041fe40000000009 */
[----:B------:R-:W-:Y:S02]  /*17c0*/  FFMA R26, R40, R26, R25 ;  /* 0x0000001a281a7223 */ /* 0x000fe40000000019 */
[----:B------:R-:W0:Y:S01]  /*17d0*/  LDS R40, [R45.X4+0x288] ;  /* 0x000288002d287984 */ /* 0x000e220000004800 */
[-C--:B------:R-:W-:Y:S02]  /*17e0*/  FFMA R11, R11, R41.reuse, R10 ;  /* 0x000000290b0b7223 */ /* 0x080fe4000000000a */
[----:B------:R-:W-:Y:S02]  /*17f0*/  FFMA R27, R27, R41, R26 ;  /* 0x000000291b1b7223 */ /* 0x000fe4000000001a */
[----:B------:R-:W4:Y:S01]  /*1800*/  LDS R41, [R45.X4+0x2bc] ;  /* 0x0002bc002d297984 */ /* 0x000f220000004800 */
[----:B-1----:R-:W-:-:S03]  /*1810*/  FFMA R20, R20, R60, R11 ;  /* 0x0000003c14147223 */ /* 0x002fc6000000000b */
[----:B------:R-:W1:Y:S01]  /*1820*/  LDS.128 R8, [R6.X4+0x420] ;  /* 0x0004200006087984 */ /* 0x000e620000004c00 */
[----:B------:R-:W-:Y:S02]  /*1830*/  FFMA R21, R58, R21, R20 ;  /* 0x000000153a157223 */ /* 0x000fe40000000014 */
[----:B------:R-:W-:Y:S02]  /*1840*/  FFMA R27, R60, R28, R27 ;  /* 0x0000001c3c1b7223 */ /* 0x000fe4000000001b */
[----:B------:R-:W-:Y:S02]  /*1850*/  FFMA R22, R42, R22, R21 ;  /* 0x000000162a167223 */ /* 0x000fe40000000015 */
[----:B------:R-:W-:Y:S02]  /*1860*/  FFMA R27, R58, R29, R27 ;  /* 0x0000001d3a1b7223 */ /* 0x000fe4000000001b */
[----:B------:R-:W1:Y:S01]  /*1870*/  LDS.64 R28, [R45.X4+0x2d0] ;  /* 0x0002d0002d1c7984 */ /* 0x000e620000004a00 */
[----:B------:R-:W-:-:S02]  /*1880*/  FFMA R23, R23, R43, R22 ;  /* 0x0000002b17177223 */ /* 0x000fc40000000016 */
[----:B------:R-:W-:Y:S02]  /*1890*/  FFMA R30, R42, R30, R27 ;  /* 0x0000001e2a1e7223 */ /* 0x000fe4000000001b */
[----:B--2---:R-:W-:Y:S01]  /*18a0*/  FFMA R42, R32, R36, R23 ;  /* 0x00000024202a7223 */ /* 0x004fe20000000017 */
[----:B------:R-:W-:Y:S01]  /*18b0*/  LDS.128 R24, [R6.X4+0x4c30] ;  /* 0x004c300006187984 */ /* 0x000fe20000004c00 */
[----:B------:R-:W-:-:S03]  /*18c0*/  FFMA R31, R31, R43, R30 ;  /* 0x0000002b1f1f7223 */ /* 0x000fc6000000001e */
[----:B------:R-:W2:Y:S04]  /*18d0*/  LDS R43, [R45.X4+0x2d8] ;  /* 0x0002d8002d2b7984 */ /* 0x000ea80000004800 */
[----:B------:R-:W2:Y:S01]  /*18e0*/  LDS.128 R20, [R6.X4+0x430] ;  /* 0x0004300006147984 */ /* 0x000ea20000004c00 */
[----:B---3--:R-:W-:-:S03]  /*18f0*/  FFMA R12, R36, R12, R31 ;  /* 0x0000000c240c7223 */ /* 0x008fc6000000001f */
[----:B------:R-:W3:Y:S04]  /*1900*/  LDS R32, [R45.X4+0x2e4] ;  /* 0x0002e4002d207984 */ /* 0x000ee80000004800 */
[----:B------:R-:W3:Y:S01]  /*1910*/  LDS.64 R30, [R45.X4+0x2e8] ;  /* 0x0002e8002d1e7984 */ /* 0x000ee20000004a00 */
[----:B------:R-:W-:Y:S02]  /*1920*/  FFMA R33, R33, R37, R42 ;  /* 0x0000002521217223 */ /* 0x000fe4000000002a */
[----:B------:R-:W-:Y:S02]  /*1930*/  FFMA R13, R37, R13, R12 ;  /* 0x0000000d250d7223 */ /* 0x000fe4000000000c */
[C---:B0-----:R-:W-:Y:S02]  /*1940*/  FFMA R34, R40.reuse, R34, R33 ;  /* 0x0000002228227223 */ /* 0x041fe40000000021 */
[----:B------:R-:W-:-:S02]  /*1950*/  FFMA R14, R40, R14, R13 ;  /* 0x0000000e280e7223 */ /* 0x000fc4000000000d */
[C---:B----4-:R-:W-:Y:S02]  /*1960*/  FFMA R35, R41.reuse, R35, R34 ;  /* 0x0000002329237223 */ /* 0x050fe40000000022 */
[----:B------:R-:W-:Y:S02]  /*1970*/  FFMA R15, R41, R15, R14 ;  /* 0x0000000f290f7223 */ /* 0x000fe4000000000e */
[----:B-1----:R-:W-:Y:S02]  /*1980*/  FFMA R8, R8, R38, R35 ;  /* 0x0000002608087223 */ /* 0x002fe40000000023 */
[----:B------:R-:W-:Y:S02]  /*1990*/  FFMA R16, R38, R16, R15 ;  /* 0x0000001026107223 */ /* 0x000fe4000000000f */
[----:B------:R-:W-:Y:S02]  /*19a0*/  FFMA R9, R9, R39, R8 ;  /* 0x0000002709097223 */ /* 0x000fe40000000008 */
[----:B------:R-:W-:Y:S01]  /*19b0*/  FFMA R17, R39, R17, R16 ;  /* 0x0000001127117223 */ /* 0x000fe20000000010 */
[----:B------:R-:W-:Y:S01]  /*19c0*/  IADD3 R3, R3, 0x1, RZ ;  /* 0x0000000103037810 */ /* 0x000fe20007ffe0ff */
[----:B------:R-:W-:-:S02]  /*19d0*/  FFMA R10, R28, R10, R9 ;  /* 0x0000000a1c0a7223 */ /* 0x000fc40000000009 */
[----:B------:R-:W-:Y:S01]  /*19e0*/  FFMA R18, R28, R18, R17 ;  /* 0x000000121c127223 */ /* 0x000fe20000000011 */
[----:B------:R-:W-:Y:S01]  /*19f0*/  ISETP.GE.U32.AND P2, PT, R3, 0x20, PT ;  /* 0x000000200300780c */ /* 0x000fe20003f46070 */
[-C--:B------:R-:W-:Y:S02]  /*1a00*/  FFMA R10, R11, R29.reuse, R10 ;  /* 0x0000001d0b0a7223 */ /* 0x080fe4000000000a */
[----:B------:R-:W-:-:S04]  /*1a10*/  FFMA R18, R19, R29, R18 ;  /* 0x0000001d13127223 */ /* 0x000fc80000000012 */
[----:B--2---:R-:W-:Y:S02]  /*1a20*/  FFMA R18, R43, R24, R18 ;  /* 0x000000182b127223 */ /* 0x004fe40000000012 */
[----:B------:R-:W-:Y:S02]  /*1a30*/  FFMA R10, R20, R43, R10 ;  /* 0x0000002b140a7223 */ /* 0x000fe4000000000a */
[C---:B---3--:R-:W-:Y:S02]  /*1a40*/  FFMA R25, R32.reuse, R25, R18 ;  /* 0x0000001920197223 */ /* 0x048fe40000000012 */
[----:B------:R-:W-:Y:S02]  /*1a50*/  FFMA R21, R32, R21, R10 ;  /* 0x0000001520157223 */ /* 0x000fe4000000000a */
[C---:B------:R-:W-:Y:S02]  /*1a60*/  FFMA R26, R30.reuse, R26, R25 ;  /* 0x0000001a1e1a7223 */ /* 0x040fe40000000019 */
[----:B------:R-:W-:-:S02]  /*1a70*/  FFMA R22, R30, R22, R21 ;  /* 0x000000161e167223 */ /* 0x000fc40000000015 */
[-C--:B------:R-:W-:Y:S02]  /*1a80*/  FFMA R41, R27, R31.reuse, R26 ;  /* 0x0000001f1b297223 */ /* 0x080fe4000000001a */
[----:B------:R-:W-:Y:S01]  /*1a90*/  FFMA R40, R23, R31, R22 ;  /* 0x0000001f17287223 */ /* 0x000fe20000000016 */
[----:B------:R-:W-:Y:S01]  /*1aa0*/  @P2 CALL.REL.NOINC `(.L_x_2) ;  /* 0x0000001000002944 */ /* 0x000fe20003c00000 */
[----:B------:R-:W-:Y:S05]  /*1ab0*/  BRA `(.L_x_3) ;  /* 0xffffedb000007947 */ /* 0x000fea000383ffff */
.L_x_2:
[----:B------:R-:W-:-:S05]  /*1ac0*/  LOP3.LUT R3, R0, 0x1, RZ, 0xc0, !PT ;  /* 0x0000000100037812 */ /* 0x000fca00078ec0ff */
[----:B------:R-:W-:-:S04]  /*1ad0*/  IMAD R44, R44, 0xc4, R3 ;  /* 0x000000c42c2c7824 */ /* 0x000fc800078e0203 */
[----:B------:R-:W-:-:S05]  /*1ae0*/  IMAD R57, R57, 0x6200, R44 ;  /* 0x0000620039397824 */ /* 0x000fca00078e022c */
[----:B------:R-:W-:-:S05]  /*1af0*/  LEA R57, R2, R57, 0x1 ;  /* 0x0000003902397211 */ /* 0x000fca00078e08ff */
[----:B------:R-:W-:-:S04]  /*1b00*/  IMAD R57, R56, 0x1c, R57 ;  /* 0x0000001c38397824 */ /* 0x000fc800078e0239 */
[----:B------:R-:W-:-:S04]  /*1b10*/  IMAD R5, R46, 0xe, R57 ;  /* 0x0000000e2e057824 */ /* 0x000fc800078e0239 */
[----:B------:R-:W-:-:S05]  /*1b20*/  IMAD.WIDE R4, R5, R4, c[0x0][0x170] ;  /* 0x00005c0005047625 */ /* 0x000fca00078e0204 */
[----:B------:R-:W-:Y:S04]  /*1b30*/  STG.E [R4.64], R40 ;  /* 0x0000002804007986 */ /* 0x000fe8000c101904 */
[----:B------:R-:W-:Y:S01]  /*1b40*/  STG.E [R4.64+0xc400], R41 ;  /* 0x00c4002904007986 */ /* 0x000fe2000c101904 */
[----:B------:R-:W-:Y:S05]  /*1b50*/  EXIT ;  /* 0x000000000000794d */ /* 0x000fea0003800000 */
.L_x_4:
[----:B------:R-:W-:-:S00]  /*1b60*/  BRA `(.L_x_4) ;  /* 0xfffffff000007947 */ /* 0x000fc0000383ffff */
[----:B------:R-:W-:-:S00]  /*1b70*/  NOP ;  /* 0x0000000000007918 */ /* 0x000fc00000000000 */
        /* <DEDUP_REMOVED lines=8> */
.L_x_5:


//--------------------- .nv.shared.candidate0     --------------------------
	.section	.nv.shared.candidate0,"aw",@nobits
	.align	4
.nv.shared.candidate0:
	.zero		37664
